//
// Generated by NVIDIA NVVM Compiler
//
// Compiler Build ID: CL-36424714
// Cuda compilation tools, release 13.0, V13.0.88
// Based on NVVM 20.0.0
//

.version 9.0
.target sm_100
.address_size 64

	// .globl	_Z6workeriPfS_
.global .align 4 .b8 __cudart_i2opi_f[24] = {65, 144, 67, 60, 153, 149, 98, 219, 192, 221, 52, 245, 209, 87, 39, 252, 41, 21, 68, 78, 110, 131, 249, 162};

.visible .entry _Z6workeriPfS_(
	.param .u32 _Z6workeriPfS__param_0,
	.param .u64 .ptr .align 1 _Z6workeriPfS__param_1,
	.param .u64 .ptr .align 1 _Z6workeriPfS__param_2
)
{
	.local .align 4 .b8 	__local_depot0[28];
	.reg .b64 	%SP;
	.reg .b64 	%SPL;
	.reg .pred 	%p<42>;
	.reg .b32 	%r<103>;
	.reg .b32 	%f<155>;
	.reg .b64 	%rd<46>;
	.reg .b64 	%fd<5>;

	mov.u64 	%SPL, __local_depot0;
	ld.param.u32 	%r30, [_Z6workeriPfS__param_0];
	ld.param.u64 	%rd18, [_Z6workeriPfS__param_1];
	ld.param.u64 	%rd19, [_Z6workeriPfS__param_2];
	add.u64 	%rd1, %SPL, 0;
	mov.u32 	%r31, %ctaid.x;
	mov.u32 	%r32, %ntid.x;
	mov.u32 	%r33, %tid.x;
	mad.lo.s32 	%r1, %r31, %r32, %r33;
	setp.ge.s32 	%p1, %r1, %r30;
	mov.f32 	%f152, 0f3F800000;
	@%p1 bra 	$L__BB0_26;
	cvta.to.global.u64 	%rd21, %rd18;
	cvta.to.global.u64 	%rd22, %rd19;
	mul.wide.s32 	%rd23, %r1, 4;
	add.s64 	%rd2, %rd21, %rd23;
	ld.global.f32 	%f24, [%rd2];
	add.s64 	%rd3, %rd22, %rd23;
	ld.global.f32 	%f25, [%rd3];
	mul.f32 	%f26, %f24, %f25;
	st.global.f32 	[%rd2], %f26;
	ld.global.f32 	%f2, [%rd3];
	mul.f32 	%f27, %f26, 0f3F000000;
	cvt.rzi.f32.f32 	%f28, %f27;
	add.f32 	%f29, %f28, %f28;
	sub.f32 	%f30, %f26, %f29;
	abs.f32 	%f3, %f30;
	abs.f32 	%f4, %f2;
	setp.lt.f32 	%p2, %f4, 0f00800000;
	mul.f32 	%f31, %f4, 0f4B800000;
	selp.f32 	%f32, %f31, %f4, %p2;
	selp.f32 	%f33, 0fC1C00000, 0f00000000, %p2;
	mov.b32 	%r34, %f32;
	add.s32 	%r35, %r34, -1060439283;
	and.b32  	%r36, %r35, -8388608;
	sub.s32 	%r37, %r34, %r36;
	mov.b32 	%f34, %r37;
	cvt.rn.f32.s32 	%f35, %r36;
	fma.rn.f32 	%f36, %f35, 0f34000000, %f33;
	add.f32 	%f37, %f34, 0fBF800000;
	add.f32 	%f38, %f34, 0f3F800000;
	rcp.approx.ftz.f32 	%f39, %f38;
	add.f32 	%f40, %f37, %f37;
	mul.f32 	%f41, %f40, %f39;
	mul.f32 	%f42, %f41, %f41;
	sub.f32 	%f43, %f37, %f41;
	add.f32 	%f44, %f43, %f43;
	neg.f32 	%f45, %f41;
	fma.rn.f32 	%f46, %f45, %f37, %f44;
	mul.rn.f32 	%f47, %f39, %f46;
	fma.rn.f32 	%f48, %f42, 0f3A2C32E4, 0f3B52E7DB;
	fma.rn.f32 	%f49, %f48, %f42, 0f3C93BB73;
	fma.rn.f32 	%f50, %f49, %f42, 0f3DF6384F;
	mul.rn.f32 	%f51, %f50, %f42;
	fma.rn.f32 	%f52, %f41, 0f3FB8AA3B, %f36;
	sub.f32 	%f53, %f36, %f52;
	fma.rn.f32 	%f54, %f41, 0f3FB8AA3B, %f53;
	fma.rn.f32 	%f55, %f47, 0f3FB8AA3B, %f54;
	fma.rn.f32 	%f56, %f41, 0f32A55E34, %f55;
	mul.f32 	%f57, %f51, 0f40400000;
	fma.rn.f32 	%f58, %f57, %f47, %f56;
	fma.rn.f32 	%f59, %f51, %f41, %f58;
	add.rn.f32 	%f60, %f52, %f59;
	neg.f32 	%f61, %f52;
	add.rn.f32 	%f62, %f60, %f61;
	neg.f32 	%f63, %f62;
	add.rn.f32 	%f64, %f59, %f63;
	mul.rn.f32 	%f65, %f60, %f26;
	neg.f32 	%f66, %f65;
	fma.rn.f32 	%f67, %f60, %f26, %f66;
	fma.rn.f32 	%f68, %f64, %f26, %f67;
	cvt.rni.f32.f32 	%f69, %f65;
	sub.f32 	%f70, %f65, %f69;
	add.f32 	%f71, %f70, %f68;
	fma.rn.f32 	%f72, %f71, 0f391FCB8E, 0f3AAF85ED;
	fma.rn.f32 	%f73, %f72, %f71, 0f3C1D9856;
	fma.rn.f32 	%f74, %f73, %f71, 0f3D6357BB;
	fma.rn.f32 	%f75, %f74, %f71, 0f3E75FDEC;
	fma.rn.f32 	%f76, %f75, %f71, 0f3F317218;
	fma.rn.f32 	%f77, %f76, %f71, 0f3F800000;
	cvt.rzi.s32.f32 	%r38, %f69;
	setp.gt.f32 	%p3, %f69, 0f00000000;
	selp.b32 	%r39, 0, -2097152000, %p3;
	add.s32 	%r40, %r39, 2130706432;
	mov.b32 	%f78, %r40;
	mul.f32 	%f79, %f77, %f78;
	shl.b32 	%r41, %r38, 23;
	sub.s32 	%r42, %r41, %r39;
	mov.b32 	%f80, %r42;
	mul.f32 	%f81, %f79, %f80;
	abs.f32 	%f82, %f65;
	setp.gt.f32 	%p4, %f82, 0f43180000;
	setp.lt.f32 	%p5, %f65, 0f00000000;
	selp.f32 	%f83, 0f00000000, 0f7F800000, %p5;
	selp.f32 	%f5, %f83, %f81, %p4;
	setp.eq.f32 	%p6, %f2, 0f3F800000;
	setp.eq.f32 	%p7, %f26, 0f00000000;
	or.pred  	%p8, %p6, %p7;
	@%p8 bra 	$L__BB0_9;
	setp.num.f32 	%p9, %f4, %f4;
	abs.f32 	%f84, %f26;
	setp.num.f32 	%p10, %f84, %f84;
	and.pred  	%p11, %p9, %p10;
	@%p11 bra 	$L__BB0_4;
	add.rn.f32 	%f152, %f2, %f26;
	bra.uni 	$L__BB0_9;
$L__BB0_4:
	setp.neu.f32 	%p12, %f2, 0f00000000;
	setp.neu.f32 	%p13, %f4, 0f7F800000;
	and.pred  	%p14, %p12, %p13;
	@%p14 bra 	$L__BB0_6;
	setp.neu.f32 	%p21, %f3, 0f3F800000;
	add.f32 	%f89, %f2, %f2;
	mov.b32 	%r43, %f89;
	setp.lt.f32 	%p22, %f26, 0f00000000;
	xor.b32  	%r44, %r43, 2139095040;
	selp.b32 	%r45, %r44, %r43, %p22;
	and.b32  	%r46, %r45, 2147483647;
	selp.b32 	%r47, %r46, %r45, %p21;
	mov.b32 	%f152, %r47;
	bra.uni 	$L__BB0_9;
$L__BB0_6:
	setp.eq.f32 	%p15, %f2, 0fBF800000;
	setp.eq.f32 	%p16, %f84, 0f7F800000;
	and.pred  	%p17, %p15, %p16;
	@%p17 bra 	$L__BB0_9;
	setp.geu.f32 	%p18, %f2, 0f00000000;
	mov.f32 	%f152, %f5;
	@%p18 bra 	$L__BB0_9;
	setp.neu.f32 	%p19, %f3, 0f3F800000;
	neg.f32 	%f86, %f5;
	selp.f32 	%f87, %f5, %f86, %p19;
	cvt.rmi.f32.f32 	%f88, %f26;
	setp.neu.f32 	%p20, %f26, %f88;
	selp.f32 	%f152, 0f7FFFFFFF, %f87, %p20;
$L__BB0_9:
	setp.lt.f32 	%p23, %f152, 0f00800000;
	mul.f32 	%f90, %f152, 0f4B000000;
	selp.f32 	%f91, %f90, %f152, %p23;
	selp.f32 	%f92, 0fC1B80000, 0f00000000, %p23;
	mov.b32 	%r48, %f91;
	add.s32 	%r49, %r48, -1059760811;
	and.b32  	%r50, %r49, -8388608;
	sub.s32 	%r51, %r48, %r50;
	mov.b32 	%f93, %r51;
	cvt.rn.f32.s32 	%f94, %r50;
	fma.rn.f32 	%f95, %f94, 0f34000000, %f92;
	add.f32 	%f96, %f93, 0fBF800000;
	fma.rn.f32 	%f97, %f96, 0fBE055027, 0f3E1039F6;
	fma.rn.f32 	%f98, %f97, %f96, 0fBDF8CDCC;
	fma.rn.f32 	%f99, %f98, %f96, 0f3E0F2955;
	fma.rn.f32 	%f100, %f99, %f96, 0fBE2AD8B9;
	fma.rn.f32 	%f101, %f100, %f96, 0f3E4CED0B;
	fma.rn.f32 	%f102, %f101, %f96, 0fBE7FFF22;
	fma.rn.f32 	%f103, %f102, %f96, 0f3EAAAA78;
	fma.rn.f32 	%f104, %f103, %f96, 0fBF000000;
	mul.f32 	%f105, %f96, %f104;
	fma.rn.f32 	%f106, %f105, %f96, %f96;
	fma.rn.f32 	%f107, %f95, 0f3F317218, %f106;
	setp.gt.u32 	%p24, %r48, 2139095039;
	fma.rn.f32 	%f108, %f91, 0f7F800000, 0f7F800000;
	selp.f32 	%f109, %f108, %f107, %p24;
	setp.eq.f32 	%p25, %f91, 0f00000000;
	selp.f32 	%f110, 0fFF800000, %f109, %p25;
	sqrt.rn.f32 	%f11, %f110;
	mul.f32 	%f111, %f11, 0f3F22F983;
	cvt.rni.s32.f32 	%r98, %f111;
	cvt.rn.f32.s32 	%f112, %r98;
	fma.rn.f32 	%f113, %f112, 0fBFC90FDA, %f11;
	fma.rn.f32 	%f114, %f112, 0fB3A22168, %f113;
	fma.rn.f32 	%f153, %f112, 0fA7C234C5, %f114;
	abs.f32 	%f13, %f11;
	setp.ltu.f32 	%p26, %f13, 0f47CE4780;
	@%p26 bra 	$L__BB0_17;
	setp.neu.f32 	%p27, %f13, 0f7F800000;
	@%p27 bra 	$L__BB0_12;
	mov.f32 	%f117, 0f00000000;
	mul.rn.f32 	%f153, %f11, %f117;
	mov.b32 	%r98, 0;
	bra.uni 	$L__BB0_17;
$L__BB0_12:
	mov.b32 	%r3, %f11;
	shl.b32 	%r53, %r3, 8;
	or.b32  	%r4, %r53, -2147483648;
	mov.b64 	%rd42, 0;
	mov.b32 	%r95, 0;
	mov.u64 	%rd40, __cudart_i2opi_f;
	mov.u64 	%rd41, %rd1;
$L__BB0_13:
	.pragma "nounroll";
	ld.global.nc.u32 	%r54, [%rd40];
	mad.wide.u32 	%rd26, %r54, %r4, %rd42;
	shr.u64 	%rd42, %rd26, 32;
	st.local.u32 	[%rd41], %rd26;
	add.s32 	%r95, %r95, 1;
	add.s64 	%rd41, %rd41, 4;
	add.s64 	%rd40, %rd40, 4;
	setp.ne.s32 	%p28, %r95, 6;
	@%p28 bra 	$L__BB0_13;
	shr.u32 	%r55, %r3, 23;
	st.local.u32 	[%rd1+24], %rd42;
	and.b32  	%r7, %r55, 31;
	and.b32  	%r56, %r55, 224;
	add.s32 	%r57, %r56, -128;
	shr.u32 	%r58, %r57, 5;
	mul.wide.u32 	%rd27, %r58, 4;
	sub.s64 	%rd10, %rd1, %rd27;
	ld.local.u32 	%r96, [%rd10+24];
	ld.local.u32 	%r97, [%rd10+20];
	setp.eq.s32 	%p29, %r7, 0;
	@%p29 bra 	$L__BB0_16;
	shf.l.wrap.b32 	%r96, %r97, %r96, %r7;
	ld.local.u32 	%r59, [%rd10+16];
	shf.l.wrap.b32 	%r97, %r59, %r97, %r7;
$L__BB0_16:
	shr.u32 	%r60, %r96, 30;
	shf.l.wrap.b32 	%r61, %r97, %r96, 2;
	shl.b32 	%r62, %r97, 2;
	shr.u32 	%r63, %r61, 31;
	add.s32 	%r64, %r63, %r60;
	neg.s32 	%r65, %r64;
	setp.lt.s32 	%p30, %r3, 0;
	selp.b32 	%r98, %r65, %r64, %p30;
	xor.b32  	%r66, %r61, %r3;
	shr.s32 	%r67, %r61, 31;
	xor.b32  	%r68, %r67, %r61;
	xor.b32  	%r69, %r67, %r62;
	cvt.u64.u32 	%rd28, %r68;
	shl.b64 	%rd29, %rd28, 32;
	cvt.u64.u32 	%rd30, %r69;
	or.b64  	%rd31, %rd29, %rd30;
	cvt.rn.f64.s64 	%fd1, %rd31;
	mul.f64 	%fd2, %fd1, 0d3BF921FB54442D19;
	cvt.rn.f32.f64 	%f115, %fd2;
	neg.f32 	%f116, %f115;
	setp.lt.s32 	%p31, %r66, 0;
	selp.f32 	%f153, %f116, %f115, %p31;
$L__BB0_17:
	add.s32 	%r71, %r98, 1;
	mul.rn.f32 	%f118, %f153, %f153;
	and.b32  	%r72, %r98, 1;
	setp.eq.b32 	%p32, %r72, 1;
	selp.f32 	%f119, %f153, 0f3F800000, %p32;
	fma.rn.f32 	%f120, %f118, %f119, 0f00000000;
	fma.rn.f32 	%f121, %f118, 0f37CBAC00, 0fBAB607ED;
	selp.f32 	%f122, 0fB94D4153, %f121, %p32;
	selp.f32 	%f123, 0f3C0885E4, 0f3D2AAABB, %p32;
	fma.rn.f32 	%f124, %f122, %f118, %f123;
	selp.f32 	%f125, 0fBE2AAAA8, 0fBEFFFFFF, %p32;
	fma.rn.f32 	%f126, %f124, %f118, %f125;
	fma.rn.f32 	%f127, %f126, %f120, %f119;
	and.b32  	%r73, %r71, 2;
	setp.eq.s32 	%p33, %r73, 0;
	mov.f32 	%f128, 0f00000000;
	sub.f32 	%f129, %f128, %f127;
	selp.f32 	%f130, %f127, %f129, %p33;
	st.global.f32 	[%rd2], %f130;
	ld.global.f32 	%f17, [%rd3];
	mul.f32 	%f131, %f17, 0f3F22F983;
	cvt.rni.s32.f32 	%r102, %f131;
	cvt.rn.f32.s32 	%f132, %r102;
	fma.rn.f32 	%f133, %f132, 0fBFC90FDA, %f17;
	fma.rn.f32 	%f134, %f132, 0fB3A22168, %f133;
	fma.rn.f32 	%f154, %f132, 0fA7C234C5, %f134;
	abs.f32 	%f19, %f17;
	setp.ltu.f32 	%p34, %f19, 0f47CE4780;
	@%p34 bra 	$L__BB0_25;
	setp.neu.f32 	%p35, %f19, 0f7F800000;
	@%p35 bra 	$L__BB0_20;
	mov.f32 	%f137, 0f00000000;
	mul.rn.f32 	%f154, %f17, %f137;
	mov.b32 	%r102, 0;
	bra.uni 	$L__BB0_25;
$L__BB0_20:
	mov.b32 	%r17, %f17;
	shl.b32 	%r75, %r17, 8;
	or.b32  	%r18, %r75, -2147483648;
	mov.b64 	%rd45, 0;
	mov.b32 	%r99, 0;
	mov.u64 	%rd43, __cudart_i2opi_f;
	mov.u64 	%rd44, %rd1;
$L__BB0_21:
	.pragma "nounroll";
	ld.global.nc.u32 	%r76, [%rd43];
	mad.wide.u32 	%rd34, %r76, %r18, %rd45;
	shr.u64 	%rd45, %rd34, 32;
	st.local.u32 	[%rd44], %rd34;
	add.s32 	%r99, %r99, 1;
	add.s64 	%rd44, %rd44, 4;
	add.s64 	%rd43, %rd43, 4;
	setp.ne.s32 	%p36, %r99, 6;
	@%p36 bra 	$L__BB0_21;
	shr.u32 	%r77, %r17, 23;
	st.local.u32 	[%rd1+24], %rd45;
	and.b32  	%r21, %r77, 31;
	and.b32  	%r78, %r77, 224;
	add.s32 	%r79, %r78, -128;
	shr.u32 	%r80, %r79, 5;
	mul.wide.u32 	%rd35, %r80, 4;
	sub.s64 	%rd17, %rd1, %rd35;
	ld.local.u32 	%r100, [%rd17+24];
	ld.local.u32 	%r101, [%rd17+20];
	setp.eq.s32 	%p37, %r21, 0;
	@%p37 bra 	$L__BB0_24;
	shf.l.wrap.b32 	%r100, %r101, %r100, %r21;
	ld.local.u32 	%r81, [%rd17+16];
	shf.l.wrap.b32 	%r101, %r81, %r101, %r21;
$L__BB0_24:
	shr.u32 	%r82, %r100, 30;
	shf.l.wrap.b32 	%r83, %r101, %r100, 2;
	shl.b32 	%r84, %r101, 2;
	shr.u32 	%r85, %r83, 31;
	add.s32 	%r86, %r85, %r82;
	neg.s32 	%r87, %r86;
	setp.lt.s32 	%p38, %r17, 0;
	selp.b32 	%r102, %r87, %r86, %p38;
	xor.b32  	%r88, %r83, %r17;
	shr.s32 	%r89, %r83, 31;
	xor.b32  	%r90, %r89, %r83;
	xor.b32  	%r91, %r89, %r84;
	cvt.u64.u32 	%rd36, %r90;
	shl.b64 	%rd37, %rd36, 32;
	cvt.u64.u32 	%rd38, %r91;
	or.b64  	%rd39, %rd37, %rd38;
	cvt.rn.f64.s64 	%fd3, %rd39;
	mul.f64 	%fd4, %fd3, 0d3BF921FB54442D19;
	cvt.rn.f32.f64 	%f135, %fd4;
	neg.f32 	%f136, %f135;
	setp.lt.s32 	%p39, %r88, 0;
	selp.f32 	%f154, %f136, %f135, %p39;
$L__BB0_25:
	mul.rn.f32 	%f138, %f154, %f154;
	and.b32  	%r93, %r102, 1;
	setp.eq.b32 	%p40, %r93, 1;
	selp.f32 	%f139, 0f3F800000, %f154, %p40;
	fma.rn.f32 	%f140, %f138, %f139, 0f00000000;
	fma.rn.f32 	%f141, %f138, 0f37CBAC00, 0fBAB607ED;
	selp.f32 	%f142, %f141, 0fB94D4153, %p40;
	selp.f32 	%f143, 0f3D2AAABB, 0f3C0885E4, %p40;
	fma.rn.f32 	%f144, %f142, %f138, %f143;
	selp.f32 	%f145, 0fBEFFFFFF, 0fBE2AAAA8, %p40;
	fma.rn.f32 	%f146, %f144, %f138, %f145;
	fma.rn.f32 	%f147, %f146, %f140, %f139;
	and.b32  	%r94, %r102, 2;
	setp.eq.s32 	%p41, %r94, 0;
	mov.f32 	%f148, 0f00000000;
	sub.f32 	%f149, %f148, %f147;
	selp.f32 	%f150, %f147, %f149, %p41;
	st.global.f32 	[%rd2], %f150;
$L__BB0_26:
	ret;

}


// ===== COMPILED SASS (sm_100) =====

	.target	sm_100

	.elftype	@"ET_EXEC"


//--------------------- .note.nv.tkinfo           --------------------------
	.section	.note.nv.tkinfo,"",@"SHT_NOTE"
	.sectionflags	@"SHF_NOTE_NV_TKINFO"
	.tkinfo
        /*0018*/ 	.word	0x00000002
        /*0030*/ 	.string	""
        /*0030*/ 	.string	"ptxas"
        /*0030*/ 	.string	"Cuda compilation tools, release 13.0, V13.0.88"
        /*0030*/ 	.string	"Build cuda_13.0.r13.0/compiler.36424714_0"
        /*0030*/ 	.string	"-arch sm_100 -m 64 "



//--------------------- .note.nv.cuinfo           --------------------------
	.section	.note.nv.cuinfo,"",@"SHT_NOTE"
	.sectionflags	@"SHF_NOTE_NV_CUINFO"
        /*0018*/ 	.short	0x0002
        /*001a*/ 	.short	0x0064
        /*001c*/ 	.short	0x0082
	.zero		2


//--------------------- .nv.info                  --------------------------
	.section	.nv.info,"",@"SHT_CUDA_INFO"
	.align	4


	//----- nvinfo : EIATTR_REGCOUNT
	.align		4
        /*0000*/ 	.byte	0x04, 0x2f
        /*0002*/ 	.short	(.L_2 - .L_1)
	.align		4
.L_1:
        /*0004*/ 	.word	index@(_Z6workeriPfS_)
        /*0008*/ 	.word	0x00000012


	//----- nvinfo : EIATTR_FRAME_SIZE
	.align		4
.L_2:
        /*000c*/ 	.byte	0x04, 0x11
        /*000e*/ 	.short	(.L_4 - .L_3)
	.align		4
.L_3:
        /*0010*/ 	.word	index@($__internal_0_$__cuda_sm20_sqrt_rn_f32_slowpath)
        /*0014*/ 	.word	0x00000020


	//----- nvinfo : EIATTR_FRAME_SIZE
	.align		4
.L_4:
        /*0018*/ 	.byte	0x04, 0x11
        /*001a*/ 	.short	(.L_6 - .L_5)
	.align		4
.L_5:
        /*001c*/ 	.word	index@(_Z6workeriPfS_)
        /*0020*/ 	.word	0x00000020


	//----- nvinfo : EIATTR_MIN_STACK_SIZE
	.align		4
.L_6:
        /*0024*/ 	.byte	0x04, 0x12
        /*0026*/ 	.short	(.L_8 - .L_7)
	.align		4
.L_7:
        /*0028*/ 	.word	index@(_Z6workeriPfS_)
        /*002c*/ 	.word	0x00000020
.L_8:


//--------------------- .nv.compat                --------------------------
	.section	.nv.compat,"",@"SHT_CUDA_COMPAT_INFO"
	.align	4
        /*0000*/ 	.byte	0x02, 0x09, 0x00, 0x00, 0x02, 0x02, 0x01, 0x00, 0x02, 0x05, 0x05, 0x00, 0x03, 0x07, 0x01, 0x01
        /*0010*/ 	.byte	0x02, 0x03, 0x00, 0x00, 0x02, 0x06, 0x01, 0x00, 0x04, 0x0b, 0x08, 0x00, 0x01, 0x00, 0x00, 0x00
        /*0020*/ 	.byte	0x00, 0x00, 0x00, 0x00


//--------------------- .nv.info._Z6workeriPfS_   --------------------------
	.section	.nv.info._Z6workeriPfS_,"",@"SHT_CUDA_INFO"
	.sectionflags	@""
	.align	4


	//----- nvinfo : EIATTR_CUDA_API_VERSION
	.align		4
        /*0000*/ 	.byte	0x04, 0x37
        /*0002*/ 	.short	(.L_10 - .L_9)
.L_9:
        /*0004*/ 	.word	0x00000082


	//----- nvinfo : EIATTR_KPARAM_INFO
	.align		4
.L_10:
        /*0008*/ 	.byte	0x04, 0x17
        /*000a*/ 	.short	(.L_12 - .L_11)
.L_11:
        /*000c*/ 	.word	0x00000000
        /*0010*/ 	.short	0x0002
        /*0012*/ 	.short	0x0010
        /*0014*/ 	.byte	0x00, 0xf5, 0x21, 0x00


	//----- nvinfo : EIATTR_KPARAM_INFO
	.align		4
.L_12:
        /*0018*/ 	.byte	0x04, 0x17
        /*001a*/ 	.short	(.L_14 - .L_13)
.L_13:
        /*001c*/ 	.word	0x00000000
        /*0020*/ 	.short	0x0001
        /*0022*/ 	.short	0x0008
        /*0024*/ 	.byte	0x00, 0xf5, 0x21, 0x00


	//----- nvinfo : EIATTR_KPARAM_INFO
	.align		4
.L_14:
        /*0028*/ 	.byte	0x04, 0x17
        /*002a*/ 	.short	(.L_16 - .L_15)
.L_15:
        /*002c*/ 	.word	0x00000000
        /*0030*/ 	.short	0x0000
        /*0032*/ 	.short	0x0000
        /*0034*/ 	.byte	0x00, 0xf0, 0x11, 0x00


	//----- nvinfo : EIATTR_SPARSE_MMA_MASK
	.align		4
.L_16:
        /*0038*/ 	.byte	0x03, 0x50
        /*003a*/ 	.short	0x0000


	//----- nvinfo : EIATTR_MAXREG_COUNT
	.align		4
        /*003c*/ 	.byte	0x03, 0x1b
        /*003e*/ 	.short	0x00ff


	//----- nvinfo : EIATTR_MERCURY_ISA_VERSION
	.align		4
        /*0040*/ 	.byte	0x03, 0x5f
        /*0042*/ 	.short	0x0101


	//----- nvinfo : EIATTR_VRC_CTA_INIT_COUNT
	.align		4
        /*0044*/ 	.byte	0x02, 0x4a
	.zero		1
	.zero		1


	//----- nvinfo : EIATTR_EXIT_INSTR_OFFSETS
	.align		4
        /*0048*/ 	.byte	0x04, 0x1c
        /*004a*/ 	.short	(.L_18 - .L_17)


	//   ....[0]....
.L_17:
        /*004c*/ 	.word	0x00000080


	//   ....[1]....
        /*0050*/ 	.word	0x000013d0


	//----- nvinfo : EIATTR_CRS_STACK_SIZE
	.align		4
.L_18:
        /*0054*/ 	.byte	0x04, 0x1e
        /*0056*/ 	.short	(.L_20 - .L_19)
.L_19:
        /*0058*/ 	.word	0x00000000


	//----- nvinfo : EIATTR_CBANK_PARAM_SIZE
	.align		4
.L_20:
        /*005c*/ 	.byte	0x03, 0x19
        /*005e*/ 	.short	0x0018


	//----- nvinfo : EIATTR_PARAM_CBANK
	.align		4
        /*0060*/ 	.byte	0x04, 0x0a
        /*0062*/ 	.short	(.L_22 - .L_21)
	.align		4
.L_21:
        /*0064*/ 	.word	index@(.nv.constant0._Z6workeriPfS_)
        /*0068*/ 	.short	0x0380
        /*006a*/ 	.short	0x0018


	//----- nvinfo : EIATTR_SW_WAR
	.align		4
.L_22:
        /*006c*/ 	.byte	0x04, 0x36
        /*006e*/ 	.short	(.L_24 - .L_23)
.L_23:
        /*0070*/ 	.word	0x00000008
.L_24:


//--------------------- .nv.callgraph             --------------------------
	.section	.nv.callgraph,"",@"SHT_CUDA_CALLGRAPH"
	.align	4
	.sectionentsize	8
	.align		4
        /*0000*/ 	.word	0x00000000
	.align		4
        /*0004*/ 	.word	0xffffffff
	.align		4
        /*0008*/ 	.word	0x00000000
	.align		4
        /*000c*/ 	.word	0xfffffffe
	.align		4
        /*0010*/ 	.word	0x00000000
	.align		4
        /*0014*/ 	.word	0xfffffffd
	.align		4
        /*0018*/ 	.word	0x00000000
	.align		4
        /*001c*/ 	.word	0xfffffffc


//--------------------- .nv.constant4             --------------------------
	.section	.nv.constant4,"a",@progbits
	.align	8
	.align		8
.nv.constant4:
        /*0000*/ 	.dword	__cudart_i2opi_f


//--------------------- .text._Z6workeriPfS_      --------------------------
	.section	.text._Z6workeriPfS_,"ax",@progbits
	.align	128
        .global         _Z6workeriPfS_
        .type           _Z6workeriPfS_,@function
        .size           _Z6workeriPfS_,(.L_x_13 - _Z6workeriPfS_)
        .other          _Z6workeriPfS_,@"STO_CUDA_ENTRY STV_DEFAULT"
_Z6workeriPfS_:
.text._Z6workeriPfS_:
[----:B------:R-:W0:Y:S01]  /*0000*/  LDC R1, c[0x0][0x37c] ;  /* 0x0000df00ff017b82 */ /* 0x000e220000000800 */
[----:B------:R-:W1:Y:S07]  /*0010*/  S2R R0, SR_TID.X ;  /* 0x0000000000007919 */ /* 0x000e6e0000002100 */
[----:B------:R-:W1:Y:S01]  /*0020*/  S2UR UR4, SR_CTAID.X ;  /* 0x00000000000479c3 */ /* 0x000e620000002500 */
[----:B------:R-:W2:Y:S01]  /*0030*/  LDCU UR5, c[0x0][0x380] ;  /* 0x00007000ff0577ac */ /* 0x000ea20008000800 */
[----:B0-----:R-:W-:-:S06]  /*0040*/  IADD3 R1, PT, PT, R1, -0x20, RZ ;  /* 0xffffffe001017810 */ /* 0x001fcc0007ffe0ff */
[----:B------:R-:W1:Y:S02]  /*0050*/  LDC R3, c[0x0][0x360] ;  /* 0x0000d800ff037b82 */ /* 0x000e640000000800 */
[----:B-1----:R-:W-:-:S05]  /*0060*/  IMAD R3, R3, UR4, R0 ;  /* 0x0000000403037c24 */ /* 0x002fca000f8e0200 */
[----:B--2---:R-:W-:-:S13]  /*0070*/  ISETP.GE.AND P0, PT, R3, UR5, PT ;  /* 0x0000000503007c0c */ /* 0x004fda000bf06270 */
[----:B------:R-:W-:Y:S05]  /*0080*/  @P0 EXIT ;  /* 0x000000000000094d */ /* 0x000fea0003800000 */
[----:B------:R-:W0:Y:S01]  /*0090*/  LDC.64 R6, c[0x0][0x388] ;  /* 0x0000e200ff067b82 */ /* 0x000e220000000a00 */
[----:B------:R-:W1:Y:S07]  /*00a0*/  LDCU.64 UR6, c[0x0][0x358] ;  /* 0x00006b00ff0677ac */ /* 0x000e6e0008000a00 */
[----:B------:R-:W2:Y:S01]  /*00b0*/  LDC.64 R12, c[0x0][0x390] ;  /* 0x0000e400ff0c7b82 */ /* 0x000ea20000000a00 */
[----:B0-----:R-:W-:-:S04]  /*00c0*/  IMAD.WIDE R6, R3, 0x4, R6 ;  /* 0x0000000403067825 */ /* 0x001fc800078e0206 */
[----:B--2---:R-:W-:Y:S02]  /*00d0*/  IMAD.WIDE R12, R3, 0x4, R12 ;  /* 0x00000004030c7825 */ /* 0x004fe400078e020c */
[----:B-1----:R-:W2:Y:S04]  /*00e0*/  LDG.E R3, desc[UR6][R6.64] ;  /* 0x0000000606037981 */ /* 0x002ea8000c1e1900 */
[----:B------:R-:W2:Y:S02]  /*00f0*/  LDG.E R0, desc[UR6][R12.64] ;  /* 0x000000060c007981 */ /* 0x000ea4000c1e1900 */
[----:B--2---:R-:W-:-:S05]  /*0100*/  FMUL R3, R3, R0 ;  /* 0x0000000003037220 */ /* 0x004fca0000400000 */
[----:B------:R0:W-:Y:S04]  /*0110*/  STG.E desc[UR6][R6.64], R3 ;  /* 0x0000000306007986 */ /* 0x0001e8000c101906 */
[----:B------:R-:W2:Y:S01]  /*0120*/  LDG.E R0, desc[UR6][R12.64] ;  /* 0x000000060c007981 */ /* 0x000ea2000c1e1900 */
[----:B------:R-:W-:Y:S01]  /*0130*/  IMAD.MOV.U32 R15, RZ, RZ, 0x3a2c32e4 ;  /* 0x3a2c32e4ff0f7424 */ /* 0x000fe200078e00ff */
[----:B------:R-:W-:Y:S01]  /*0140*/  BSSY.RECONVERGENT B0, `(.L_x_0) ;  /* 0x0000059000007945 */ /* 0x000fe20003800200 */
[C---:B--2---:R-:W-:Y:S01]  /*0150*/  FMUL R5, |R0|.reuse, 16777216 ;  /* 0x4b80000000057820 */ /* 0x044fe20000400200 */
[----:B------:R-:W-:-:S04]  /*0160*/  FSETP.GEU.AND P0, PT, |R0|, 1.175494350822287508e-38, PT ;  /* 0x008000000000780b */ /* 0x000fc80003f0e200 */
[----:B------:R-:W-:-:S05]  /*0170*/  FSEL R5, R5, |R0|, !P0 ;  /* 0x4000000005057208 */ /* 0x000fca0004000000 */
[----:B------:R-:W-:-:S05]  /*0180*/  VIADD R2, R5, 0xc0cafb0d ;  /* 0xc0cafb0d05027836 */ /* 0x000fca0000000000 */
[----:B------:R-:W-:Y:S02]  /*0190*/  LOP3.LUT R4, R2, 0xff800000, RZ, 0xc0, !PT ;  /* 0xff80000002047812 */ /* 0x000fe400078ec0ff */
[----:B------:R-:W-:Y:S02]  /*01a0*/  FSEL R2, RZ, -24, P0 ;  /* 0xc1c00000ff027808 */ /* 0x000fe40000000000 */
[----:B------:R-:W-:-:S05]  /*01b0*/  IADD3 R5, PT, PT, R5, -R4, RZ ;  /* 0x8000000405057210 */ /* 0x000fca0007ffe0ff */
[C---:B------:R-:W-:Y:S01]  /*01c0*/  FADD R9, R5.reuse, 1 ;  /* 0x3f80000005097421 */ /* 0x040fe20000000000 */
[----:B------:R-:W-:Y:S01]  /*01d0*/  FADD R8, R5, -1 ;  /* 0xbf80000005087421 */ /* 0x000fe20000000000 */
[----:B------:R-:W-:-:S03]  /*01e0*/  I2FP.F32.S32 R5, R4 ;  /* 0x0000000400057245 */ /* 0x000fc60000201400 */
[----:B------:R-:W-:Y:S01]  /*01f0*/  FADD R10, R8, R8 ;  /* 0x00000008080a7221 */ /* 0x000fe20000000000 */
[----:B------:R-:W1:Y:S01]  /*0200*/  MUFU.RCP R9, R9 ;  /* 0x0000000900097308 */ /* 0x000e620000001000 */
[----:B------:R-:W-:Y:S02]  /*0210*/  FFMA R5, R5, 1.1920928955078125e-07, R2 ;  /* 0x3400000005057823 */ /* 0x000fe40000000002 */
[----:B-1----:R-:W-:-:S04]  /*0220*/  FMUL R10, R9, R10 ;  /* 0x0000000a090a7220 */ /* 0x002fc80000400000 */
[----:B------:R-:W-:Y:S01]  /*0230*/  FADD R11, R8, -R10 ;  /* 0x8000000a080b7221 */ /* 0x000fe20000000000 */
[CC--:B------:R-:W-:Y:S01]  /*0240*/  FMUL R4, R10.reuse, R10.reuse ;  /* 0x0000000a0a047220 */ /* 0x0c0fe20000400000 */
[----:B------:R-:W-:Y:S02]  /*0250*/  FFMA R2, R10, 1.4426950216293334961, R5 ;  /* 0x3fb8aa3b0a027823 */ /* 0x000fe40000000005 */
[----:B------:R-:W-:Y:S01]  /*0260*/  FADD R11, R11, R11 ;  /* 0x0000000b0b0b7221 */ /* 0x000fe20000000000 */
[----:B------:R-:W-:Y:S01]  /*0270*/  FFMA R15, R4, R15, 0.0032181653659790754318 ;  /* 0x3b52e7db040f7423 */ /* 0x000fe2000000000f */
[----:B------:R-:W-:Y:S02]  /*0280*/  FADD R5, R5, -R2 ;  /* 0x8000000205057221 */ /* 0x000fe40000000000 */
[----:B------:R-:W-:Y:S01]  /*0290*/  FFMA R8, R8, -R10, R11 ;  /* 0x8000000a08087223 */ /* 0x000fe2000000000b */
[----:B------:R-:W-:Y:S01]  /*02a0*/  FFMA R15, R4, R15, 0.018033718690276145935 ;  /* 0x3c93bb73040f7423 */ /* 0x000fe2000000000f */
[----:B------:R-:W-:Y:S01]  /*02b0*/  FFMA R5, R10, 1.4426950216293334961, R5 ;  /* 0x3fb8aa3b0a057823 */ /* 0x000fe20000000005 */
[----:B------:R-:W-:-:S02]  /*02c0*/  HFMA2 R11, -RZ, RZ, 0.64013671875, -15.109375 ;  /* 0x391fcb8eff0b7431 */ /* 0x000fc400000001ff */
[----:B------:R-:W-:Y:S01]  /*02d0*/  FMUL R8, R9, R8 ;  /* 0x0000000809087220 */ /* 0x000fe20000400000 */
[----:B------:R-:W-:-:S03]  /*02e0*/  FFMA R15, R4, R15, 0.12022458761930465698 ;  /* 0x3df6384f040f7423 */ /* 0x000fc6000000000f */
[----:B------:R-:W-:Y:S01]  /*02f0*/  FFMA R5, R8, 1.4426950216293334961, R5 ;  /* 0x3fb8aa3b08057823 */ /* 0x000fe20000000005 */
[----:B------:R-:W-:-:S03]  /*0300*/  FMUL R15, R4, R15 ;  /* 0x0000000f040f7220 */ /* 0x000fc60000400000 */
[----:B------:R-:W-:Y:S01]  /*0310*/  FFMA R5, R10, 1.9251366722983220825e-08, R5 ;  /* 0x32a55e340a057823 */ /* 0x000fe20000000005 */
[----:B------:R-:W-:-:S04]  /*0320*/  FMUL R4, R15, 3 ;  /* 0x404000000f047820 */ /* 0x000fc80000400000 */
[----:B------:R-:W-:-:S04]  /*0330*/  FFMA R4, R8, R4, R5 ;  /* 0x0000000408047223 */ /* 0x000fc80000000005 */
[----:B------:R-:W-:-:S04]  /*0340*/  FFMA R15, R10, R15, R4 ;  /* 0x0000000f0a0f7223 */ /* 0x000fc80000000004 */
[----:B------:R-:W-:-:S04]  /*0350*/  FADD R5, R2, R15 ;  /* 0x0000000f02057221 */ /* 0x000fc80000000000 */
[----:B------:R-:W-:Y:S01]  /*0360*/  FMUL R4, R3, R5 ;  /* 0x0000000503047220 */ /* 0x000fe20000400000 */
[----:B------:R-:W-:-:S03]  /*0370*/  FADD R2, -R2, R5 ;  /* 0x0000000502027221 */ /* 0x000fc60000000100 */
[----:B------:R-:W1:Y:S01]  /*0380*/  FRND R9, R4 ;  /* 0x0000000400097307 */ /* 0x000e620000201000 */
[----:B------:R-:W-:Y:S01]  /*0390*/  FADD R2, R15, -R2 ;  /* 0x800000020f027221 */ /* 0x000fe20000000000 */
[C---:B------:R-:W-:Y:S01]  /*03a0*/  FFMA R5, R3.reuse, R5, -R4 ;  /* 0x0000000503057223 */ /* 0x040fe20000000804 */
[C---:B------:R-:W-:Y:S02]  /*03b0*/  FSETP.GT.AND P1, PT, |R4|.reuse, 152, PT ;  /* 0x431800000400780b */ /* 0x040fe40003f24200 */
[C---:B------:R-:W-:Y:S01]  /*03c0*/  FSETP.GEU.AND P2, PT, R4.reuse, RZ, PT ;  /* 0x000000ff0400720b */ /* 0x040fe20003f4e000 */
[----:B------:R-:W-:Y:S02]  /*03d0*/  FFMA R2, R3, R2, R5 ;  /* 0x0000000203027223 */ /* 0x000fe40000000005 */
[----:B------:R-:W2:Y:S01]  /*03e0*/  F2I.NTZ R8, R4 ;  /* 0x0000000400087305 */ /* 0x000ea20000203100 */
[----:B-1----:R-:W-:Y:S01]  /*03f0*/  FADD R5, R4, -R9 ;  /* 0x8000000904057221 */ /* 0x002fe20000000000 */
[----:B------:R-:W-:-:S03]  /*0400*/  FSETP.GT.AND P0, PT, R9, RZ, PT ;  /* 0x000000ff0900720b */ /* 0x000fc60003f04000 */
[----:B------:R-:W-:Y:S01]  /*0410*/  FADD R2, R2, R5 ;  /* 0x0000000502027221 */ /* 0x000fe20000000000 */
[----:B------:R-:W-:Y:S02]  /*0420*/  SEL R9, RZ, 0x83000000, P0 ;  /* 0x83000000ff097807 */ /* 0x000fe40000000000 */
[----:B------:R-:W-:Y:S01]  /*0430*/  FSETP.NEU.AND P0, PT, R3, RZ, PT ;  /* 0x000000ff0300720b */ /* 0x000fe20003f0d000 */
[----:B------:R-:W-:-:S03]  /*0440*/  FFMA R5, R2, R11, 0.0013391353422775864601 ;  /* 0x3aaf85ed02057423 */ /* 0x000fc6000000000b */
[----:B------:R-:W-:Y:S01]  /*0450*/  FSETP.EQ.OR P0, PT, R0, 1, !P0 ;  /* 0x3f8000000000780b */ /* 0x000fe20004702400 */
[----:B------:R-:W-:-:S04]  /*0460*/  FFMA R5, R2, R5, 0.0096188392490148544312 ;  /* 0x3c1d985602057423 */ /* 0x000fc80000000005 */
[----:B------:R-:W-:-:S04]  /*0470*/  FFMA R5, R2, R5, 0.055503588169813156128 ;  /* 0x3d6357bb02057423 */ /* 0x000fc80000000005 */
[----:B------:R-:W-:Y:S01]  /*0480*/  FFMA R11, R2, R5, 0.24022644758224487305 ;  /* 0x3e75fdec020b7423 */ /* 0x000fe20000000005 */
[----:B------:R-:W-:-:S03]  /*0490*/  FMUL R5, R3, 0.5 ;  /* 0x3f00000003057820 */ /* 0x000fc60000400000 */
[----:B------:R-:W-:-:S03]  /*04a0*/  FFMA R11, R2, R11, 0.69314718246459960938 ;  /* 0x3f317218020b7423 */ /* 0x000fc6000000000b */
[----:B------:R-:W1:Y:S01]  /*04b0*/  FRND.TRUNC R5, R5 ;  /* 0x0000000500057307 */ /* 0x000e62000020d000 */
[----:B------:R-:W-:Y:S01]  /*04c0*/  FFMA R11, R2, R11, 1 ;  /* 0x3f800000020b7423 */ /* 0x000fe2000000000b */
[----:B------:R-:W-:Y:S01]  /*04d0*/  VIADD R2, R9, 0x7f000000 ;  /* 0x7f00000009027836 */ /* 0x000fe20000000000 */
[----:B--2---:R-:W-:-:S03]  /*04e0*/  LEA R9, R8, -R9, 0x17 ;  /* 0x8000000908097211 */ /* 0x004fc600078eb8ff */
[----:B------:R-:W-:-:S04]  /*04f0*/  FMUL R2, R11, R2 ;  /* 0x000000020b027220 */ /* 0x000fc80000400000 */
[----:B------:R-:W-:Y:S01]  /*0500*/  FMUL R9, R2, R9 ;  /* 0x0000000902097220 */ /* 0x000fe20000400000 */
[----:B------:R-:W-:Y:S01]  /*0510*/  IMAD.MOV.U32 R2, RZ, RZ, 0x3f800000 ;  /* 0x3f800000ff027424 */ /* 0x000fe200078e00ff */
[----:B------:R-:W-:Y:S01]  /*0520*/  @P1 FSEL R9, RZ, +INF , !P2 ;  /* 0x7f800000ff091808 */ /* 0x000fe20005000000 */
[----:B-1----:R-:W-:Y:S01]  /*0530*/  FADD R4, R5, R5 ;  /* 0x0000000505047221 */ /* 0x002fe20000000000 */
[----:B0-----:R-:W-:Y:S06]  /*0540*/  @P0 BRA `(.L_x_1) ;  /* 0x0000000000600947 */ /* 0x001fec0003800000 */
[----:B------:R-:W-:-:S04]  /*0550*/  FSETP.NAN.AND P0, PT, |R3|, |R3|, PT ;  /* 0x400000030300720b */ /* 0x000fc80003f08200 */
[----:B------:R-:W-:-:S13]  /*0560*/  FSETP.NUM.AND P0, PT, |R0|, |R0|, !P0 ;  /* 0x400000000000720b */ /* 0x000fda0004707200 */
[----:B------:R-:W-:Y:S01]  /*0570*/  @!P0 FADD R2, R3, R0 ;  /* 0x0000000003028221 */ /* 0x000fe20000000000 */
[----:B------:R-:W-:Y:S06]  /*0580*/  @!P0 BRA `(.L_x_1) ;  /* 0x0000000000508947 */ /* 0x000fec0003800000 */
[----:B------:R-:W-:Y:S01]  /*0590*/  FSETP.NEU.AND P0, PT, |R0|, +INF , PT ;  /* 0x7f8000000000780b */ /* 0x000fe20003f0d200 */
[----:B------:R-:W-:-:S03]  /*05a0*/  FADD R4, R3, -R4 ;  /* 0x8000000403047221 */ /* 0x000fc60000000000 */
[----:B------:R-:W-:-:S04]  /*05b0*/  FSETP.NEU.AND P0, PT, R0, RZ, P0 ;  /* 0x000000ff0000720b */ /* 0x000fc8000070d000 */
[----:B------:R-:W-:Y:S02]  /*05c0*/  FSETP.GEU.OR P1, PT, R3, RZ, P0 ;  /* 0x000000ff0300720b */ /* 0x000fe4000072e400 */
[----:B------:R-:W-:-:S07]  /*05d0*/  FSETP.NEU.AND P2, PT, |R4|, 1, !P0 ;  /* 0x3f8000000400780b */ /* 0x000fce000474d200 */
[----:B------:R-:W-:-:S05]  /*05e0*/  @!P0 FADD R5, R0, R0 ;  /* 0x0000000000058221 */ /* 0x000fca0000000000 */
[----:B------:R-:W-:-:S04]  /*05f0*/  @!P1 LOP3.LUT R5, R5, 0x7f800000, RZ, 0x3c, !PT ;  /* 0x7f80000005059812 */ /* 0x000fc800078e3cff */
[----:B------:R-:W-:-:S04]  /*0600*/  @P2 LOP3.LUT R5, R5, 0x7fffffff, RZ, 0xc0, !PT ;  /* 0x7fffffff05052812 */ /* 0x000fc800078ec0ff */
[----:B------:R-:W-:Y:S01]  /*0610*/  @!P0 MOV R2, R5 ;  /* 0x0000000500028202 */ /* 0x000fe20000000f00 */
[----:B------:R-:W-:Y:S06]  /*0620*/  @!P0 BRA `(.L_x_1) ;  /* 0x0000000000288947 */ /* 0x000fec0003800000 */
[----:B------:R-:W-:Y:S02]  /*0630*/  FSETP.NEU.AND P0, PT, |R3|, +INF , PT ;  /* 0x7f8000000300780b */ /* 0x000fe40003f0d200 */
[----:B------:R-:W-:-:S13]  /*0640*/  FSETP.EQ.AND P1, PT, R0, -1, PT ;  /* 0xbf8000000000780b */ /* 0x000fda0003f22000 */
[----:B------:R-:W-:Y:S05]  /*0650*/  @!P0 BRA P1, `(.L_x_1) ;  /* 0x00000000001c8947 */ /* 0x000fea0000800000 */
[----:B------:R-:W-:Y:S01]  /*0660*/  FSETP.GEU.AND P1, PT, R0, RZ, PT ;  /* 0x000000ff0000720b */ /* 0x000fe20003f2e000 */
[----:B------:R-:W-:-:S12]  /*0670*/  IMAD.MOV.U32 R2, RZ, RZ, R9 ;  /* 0x000000ffff027224 */ /* 0x000fd800078e0009 */
[----:B------:R-:W0:Y:S01]  /*0680*/  @!P1 FRND.FLOOR R0, R3 ;  /* 0x0000000300009307 */ /* 0x000e220000205000 */
[----:B------:R-:W-:Y:S02]  /*0690*/  @!P1 FSETP.NEU.AND P2, PT, |R4|, 1, PT ;  /* 0x3f8000000400980b */ /* 0x000fe40003f4d200 */
[----:B0-----:R-:W-:Y:S02]  /*06a0*/  @!P1 FSETP.NEU.AND P0, PT, R3, R0, PT ;  /* 0x000000000300920b */ /* 0x001fe40003f0d000 */
[----:B------:R-:W-:-:S04]  /*06b0*/  @!P1 FSEL R0, R9, -R9, P2 ;  /* 0x8000000909009208 */ /* 0x000fc80001000000 */
[----:B------:R-:W-:-:S07]  /*06c0*/  @!P1 FSEL R2, R0, +QNAN , !P0 ;  /* 0x7fffffff00029808 */ /* 0x000fce0004000000 */
.L_x_1:
[----:B------:R-:W-:Y:S05]  /*06d0*/  BSYNC.RECONVERGENT B0 ;  /* 0x0000000000007941 */ /* 0x000fea0003800200 */
.L_x_0:
[----:B------:R-:W-:Y:S01]  /*06e0*/  MOV R9, R2 ;  /* 0x0000000200097202 */ /* 0x000fe20000000f00 */
[----:B------:R-:W-:Y:S01]  /*06f0*/  IMAD.MOV.U32 R3, RZ, RZ, 0x3e055027 ;  /* 0x3e055027ff037424 */ /* 0x000fe200078e00ff */
[----:B------:R-:W-:Y:S02]  /*0700*/  BSSY.RECONVERGENT B0, `(.L_x_2) ;  /* 0x0000025000007945 */ /* 0x000fe40003800200 */
[----:B------:R-:W-:-:S13]  /*0710*/  FSETP.GEU.AND P0, PT, R9, 1.175494350822287508e-38, PT ;  /* 0x008000000900780b */ /* 0x000fda0003f0e000 */
[----:B------:R-:W-:-:S04]  /*0720*/  @!P0 FMUL R9, R9, 8388608 ;  /* 0x4b00000009098820 */ /* 0x000fc80000400000 */
[----:B------:R-:W-:-:S05]  /*0730*/  VIADD R0, R9, 0xc0d55555 ;  /* 0xc0d5555509007836 */ /* 0x000fca0000000000 */
[----:B------:R-:W-:-:S04]  /*0740*/  LOP3.LUT R2, R0, 0xff800000, RZ, 0xc0, !PT ;  /* 0xff80000000027812 */ /* 0x000fc800078ec0ff */
[----:B------:R-:W-:-:S05]  /*0750*/  IADD3 R0, PT, PT, R9, -R2, RZ ;  /* 0x8000000209007210 */ /* 0x000fca0007ffe0ff */
[----:B------:R-:W-:Y:S01]  /*0760*/  FADD R4, R0, -1 ;  /* 0xbf80000000047421 */ /* 0x000fe20000000000 */
[----:B------:R-:W-:Y:S02]  /*0770*/  FSEL R0, RZ, -23, P0 ;  /* 0xc1b80000ff007808 */ /* 0x000fe40000000000 */
[----:B------:R-:W-:Y:S01]  /*0780*/  ISETP.GT.U32.AND P0, PT, R9, 0x7f7fffff, PT ;  /* 0x7f7fffff0900780c */ /* 0x000fe20003f04070 */
[----:B------:R-:W-:-:S04]  /*0790*/  FFMA R3, R4, -R3, 0.14084610342979431152 ;  /* 0x3e1039f604037423 */ /* 0x000fc80000000803 */
[----:B------:R-:W-:-:S04]  /*07a0*/  FFMA R3, R4, R3, -0.12148627638816833496 ;  /* 0xbdf8cdcc04037423 */ /* 0x000fc80000000003 */
[----:B------:R-:W-:-:S04]  /*07b0*/  FFMA R3, R4, R3, 0.13980610668659210205 ;  /* 0x3e0f295504037423 */ /* 0x000fc80000000003 */
[----:B------:R-:W-:-:S04]  /*07c0*/  FFMA R3, R4, R3, -0.16684235632419586182 ;  /* 0xbe2ad8b904037423 */ /* 0x000fc80000000003 */
[----:B------:R-:W-:-:S04]  /*07d0*/  FFMA R3, R4, R3, 0.20012299716472625732 ;  /* 0x3e4ced0b04037423 */ /* 0x000fc80000000003 */
[----:B------:R-:W-:-:S04]  /*07e0*/  FFMA R3, R4, R3, -0.24999669194221496582 ;  /* 0xbe7fff2204037423 */ /* 0x000fc80000000003 */
[----:B------:R-:W-:-:S04]  /*07f0*/  FFMA R3, R4, R3, 0.33333182334899902344 ;  /* 0x3eaaaa7804037423 */ /* 0x000fc80000000003 */
[C---:B------:R-:W-:Y:S01]  /*0800*/  FFMA R5, R4.reuse, R3, -0.5 ;  /* 0xbf00000004057423 */ /* 0x040fe20000000003 */
[----:B------:R-:W-:Y:S02]  /*0810*/  I2FP.F32.S32 R3, R2 ;  /* 0x0000000200037245 */ /* 0x000fe40000201400 */
[----:B------:R-:W-:Y:S01]  /*0820*/  MOV R2, 0x7f800000 ;  /* 0x7f80000000027802 */ /* 0x000fe20000000f00 */
[C---:B------:R-:W-:Y:S02]  /*0830*/  FMUL R5, R4.reuse, R5 ;  /* 0x0000000504057220 */ /* 0x040fe40000400000 */
[----:B------:R-:W-:Y:S02]  /*0840*/  FFMA R0, R3, 1.1920928955078125e-07, R0 ;  /* 0x3400000003007823 */ /* 0x000fe40000000000 */
[----:B------:R-:W-:-:S04]  /*0850*/  FFMA R5, R4, R5, R4 ;  /* 0x0000000504057223 */ /* 0x000fc80000000004 */
[----:B------:R-:W-:Y:S01]  /*0860*/  FFMA R0, R0, 0.69314718246459960938, R5 ;  /* 0x3f31721800007823 */ /* 0x000fe20000000005 */
[C---:B------:R-:W-:Y:S01]  /*0870*/  @P0 FFMA R0, R9.reuse, R2, +INF ;  /* 0x7f80000009000423 */ /* 0x040fe20000000002 */
[----:B------:R-:W-:-:S04]  /*0880*/  FSETP.NEU.AND P0, PT, R9, RZ, PT ;  /* 0x000000ff0900720b */ /* 0x000fc80003f0d000 */
[----:B------:R-:W-:-:S04]  /*0890*/  FSEL R0, R0, -INF , P0 ;  /* 0xff80000000007808 */ /* 0x000fc80000000000 */
[----:B------:R0:W1:Y:S01]  /*08a0*/  MUFU.RSQ R3, R0 ;  /* 0x0000000000037308 */ /* 0x0000620000001400 */
[----:B------:R-:W-:-:S05]  /*08b0*/  VIADD R2, R0, 0xf3000000 ;  /* 0xf300000000027836 */ /* 0x000fca0000000000 */
[----:B------:R-:W-:-:S13]  /*08c0*/  ISETP.GT.U32.AND P0, PT, R2, 0x727fffff, PT ;  /* 0x727fffff0200780c */ /* 0x000fda0003f04070 */
[----:B01----:R-:W-:Y:S05]  /*08d0*/  @!P0 BRA `(.L_x_3) ;  /* 0x00000000000c8947 */ /* 0x003fea0003800000 */
[----:B------:R-:W-:-:S07]  /*08e0*/  MOV R9, 0x900 ;  /* 0x0000090000097802 */ /* 0x000fce0000000f00 */
[----:B------:R-:W-:Y:S05]  /*08f0*/  CALL.REL.NOINC `($__internal_0_$__cuda_sm20_sqrt_rn_f32_slowpath) ;  /* 0x0000000800b87944 */ /* 0x000fea0003c00000 */
[----:B------:R-:W-:Y:S05]  /*0900*/  BRA `(.L_x_4) ;  /* 0x0000000000107947 */ /* 0x000fea0003800000 */
.L_x_3:
[----:B------:R-:W-:Y:S01]  /*0910*/  FMUL.FTZ R5, R0, R3 ;  /* 0x0000000300057220 */ /* 0x000fe20000410000 */
[----:B------:R-:W-:-:S03]  /*0920*/  FMUL.FTZ R2, R3, 0.5 ;  /* 0x3f00000003027820 */ /* 0x000fc60000410000 */
[----:B------:R-:W-:-:S04]  /*0930*/  FFMA R0, -R5, R5, R0 ;  /* 0x0000000505007223 */ /* 0x000fc80000000100 */
[----:B------:R-:W-:-:S07]  /*0940*/  FFMA R5, R0, R2, R5 ;  /* 0x0000000200057223 */ /* 0x000fce0000000005 */
.L_x_4:
[----:B------:R-:W-:Y:S05]  /*0950*/  BSYNC.RECONVERGENT B0 ;  /* 0x0000000000007941 */ /* 0x000fea0003800200 */
.L_x_2:
[C---:B------:R-:W-:Y:S01]  /*0960*/  FMUL R0, R5.reuse, 0.63661974668502807617 ;  /* 0x3f22f98305007820 */ /* 0x040fe20000400000 */
[----:B------:R-:W-:Y:S01]  /*0970*/  FSETP.GE.AND P0, PT, |R5|, 105615, PT ;  /* 0x47ce47800500780b */ /* 0x000fe20003f06200 */
[----:B------:R-:W-:Y:S04]  /*0980*/  BSSY.RECONVERGENT B0, `(.L_x_5) ;  /* 0x000003e000007945 */ /* 0x000fe80003800200 */
[----:B------:R-:W0:Y:S02]  /*0990*/  F2I.NTZ R0, R0 ;  /* 0x0000000000007305 */ /* 0x000e240000203100 */
[----:B0-----:R-:W-:-:S05]  /*09a0*/  I2FP.F32.S32 R2, R0 ;  /* 0x0000000000027245 */ /* 0x001fca0000201400 */
[----:B------:R-:W-:-:S04]  /*09b0*/  FFMA R3, R2, -1.5707962512969970703, R5 ;  /* 0xbfc90fda02037823 */ /* 0x000fc80000000005 */
[----:B------:R-:W-:-:S04]  /*09c0*/  FFMA R3, R2, -7.5497894158615963534e-08, R3 ;  /* 0xb3a2216802037823 */ /* 0x000fc80000000003 */
[----:B------:R-:W-:Y:S01]  /*09d0*/  FFMA R2, R2, -5.3903029534742383927e-15, R3 ;  /* 0xa7c234c502027823 */ /* 0x000fe20000000003 */
[----:B------:R-:W-:Y:S06]  /*09e0*/  @!P0 BRA `(.L_x_6) ;  /* 0x0000000000dc8947 */ /* 0x000fec0003800000 */
[----:B------:R-:W-:-:S13]  /*09f0*/  FSETP.NEU.AND P0, PT, |R5|, +INF , PT ;  /* 0x7f8000000500780b */ /* 0x000fda0003f0d200 */
[----:B------:R-:W-:Y:S01]  /*0a00*/  @!P0 FMUL R2, RZ, R5 ;  /* 0x00000005ff028220 */ /* 0x000fe20000400000 */
[----:B------:R-:W-:Y:S01]  /*0a10*/  @!P0 MOV R0, RZ ;  /* 0x000000ff00008202 */ /* 0x000fe20000000f00 */
[----:B------:R-:W-:Y:S06]  /*0a20*/  @!P0 BRA `(.L_x_6) ;  /* 0x0000000000cc8947 */ /* 0x000fec0003800000 */
[----:B------:R-:W-:Y:S02]  /*0a30*/  IMAD.SHL.U32 R2, R5, 0x100, RZ ;  /* 0x0000010005027824 */ /* 0x000fe400078e00ff */
[----:B------:R-:W-:Y:S02]  /*0a40*/  HFMA2 R8, -RZ, RZ, 0, 0 ;  /* 0x00000000ff087431 */ /* 0x000fe400000001ff */
[----:B------:R-:W-:Y:S01]  /*0a50*/  IMAD.MOV.U32 R0, RZ, RZ, R1 ;  /* 0x000000ffff007224 */ /* 0x000fe200078e0001 */
[----:B------:R-:W0:Y:S01]  /*0a60*/  LDCU.64 UR8, c[0x4][URZ] ;  /* 0x01000000ff0877ac */ /* 0x000e220008000a00 */
[----:B------:R-:W-:Y:S01]  /*0a70*/  LOP3.LUT R15, R2, 0x80000000, RZ, 0xfc, !PT ;  /* 0x80000000020f7812 */ /* 0x000fe200078efcff */
[----:B------:R-:W-:Y:S01]  /*0a80*/  UMOV UR5, URZ ;  /* 0x000000ff00057c82 */ /* 0x000fe20008000000 */
[----:B------:R-:W-:-:S05]  /*0a90*/  UMOV UR4, URZ ;  /* 0x000000ff00047c82 */ /* 0x000fca0008000000 */
.L_x_7:
[----:B0-----:R-:W-:Y:S01]  /*0aa0*/  MOV R10, UR8 ;  /* 0x00000008000a7c02 */ /* 0x001fe20008000f00 */
[----:B------:R-:W-:-:S05]  /*0ab0*/  IMAD.U32 R11, RZ, RZ, UR9 ;  /* 0x00000009ff0b7e24 */ /* 0x000fca000f8e00ff */
[----:B------:R-:W2:Y:S01]  /*0ac0*/  LDG.E.CONSTANT R2, desc[UR6][R10.64] ;  /* 0x000000060a027981 */ /* 0x000ea2000c1e9900 */
[----:B------:R-:W-:Y:S02]  /*0ad0*/  UIADD3 UR8, UP0, UPT, UR8, 0x4, URZ ;  /* 0x0000000408087890 */ /* 0x000fe4000ff1e0ff */
[----:B------:R-:W-:Y:S02]  /*0ae0*/  UIADD3 UR4, UPT, UPT, UR4, 0x1, URZ ;  /* 0x0000000104047890 */ /* 0x000fe4000fffe0ff */
[----:B------:R-:W-:Y:S02]  /*0af0*/  UIADD3.X UR9, UPT, UPT, URZ, UR9, URZ, UP0, !UPT ;  /* 0x00000009ff097290 */ /* 0x000fe400087fe4ff */
[----:B------:R-:W-:Y:S01]  /*0b00*/  UISETP.NE.AND UP0, UPT, UR4, 0x6, UPT ;  /* 0x000000060400788c */ /* 0x000fe2000bf05270 */
[----:B--2---:R-:W-:-:S03]  /*0b10*/  IMAD.WIDE.U32 R2, R2, R15, RZ ;  /* 0x0000000f02027225 */ /* 0x004fc600078e00ff */
[----:B------:R-:W-:-:S04]  /*0b20*/  IADD3 R9, P0, PT, R2, R8, RZ ;  /* 0x0000000802097210 */ /* 0x000fc80007f1e0ff */
[----:B------:R-:W-:Y:S01]  /*0b30*/  IADD3.X R8, PT, PT, R3, UR5, RZ, P0, !PT ;  /* 0x0000000503087c10 */ /* 0x000fe200087fe4ff */
[----:B------:R0:W-:Y:S02]  /*0b40*/  STL [R0], R9 ;  /* 0x0000000900007387 */ /* 0x0001e40000100800 */
[----:B0-----:R-:W-:Y:S01]  /*0b50*/  IADD3 R0, PT, PT, R0, 0x4, RZ ;  /* 0x0000000400007810 */ /* 0x001fe20007ffe0ff */
[----:B------:R-:W-:Y:S06]  /*0b60*/  BRA.U UP0, `(.L_x_7) ;  /* 0xfffffffd00cc7547 */ /* 0x000fec000b83ffff */
[----:B------:R-:W-:Y:S01]  /*0b70*/  SHF.R.U32.HI R4, RZ, 0x17, R5 ;  /* 0x00000017ff047819 */ /* 0x000fe20000011605 */
[----:B------:R0:W-:Y:S03]  /*0b80*/  STL [R1+0x18], R8 ;  /* 0x0000180801007387 */ /* 0x0001e60000100800 */
[C---:B------:R-:W-:Y:S02]  /*0b90*/  LOP3.LUT R0, R4.reuse, 0xe0, RZ, 0xc0, !PT ;  /* 0x000000e004007812 */ /* 0x040fe400078ec0ff */
[----:B------:R-:W-:-:S03]  /*0ba0*/  LOP3.LUT P0, RZ, R4, 0x1f, RZ, 0xc0, !PT ;  /* 0x0000001f04ff7812 */ /* 0x000fc6000780c0ff */
[----:B------:R-:W-:-:S05]  /*0bb0*/  VIADD R0, R0, 0xffffff80 ;  /* 0xffffff8000007836 */ /* 0x000fca0000000000 */
[----:B------:R-:W-:-:S05]  /*0bc0*/  SHF.R.U32.HI R0, RZ, 0x5, R0 ;  /* 0x00000005ff007819 */ /* 0x000fca0000011600 */
[----:B------:R-:W-:-:S05]  /*0bd0*/  IMAD R9, R0, -0x4, R1 ;  /* 0xfffffffc00097824 */ /* 0x000fca00078e0201 */
[----:B------:R-:W2:Y:S04]  /*0be0*/  LDL R0, [R9+0x18] ;  /* 0x0000180009007983 */ /* 0x000ea80000100800 */
[----:B------:R-:W2:Y:S04]  /*0bf0*/  LDL R3, [R9+0x14] ;  /* 0x0000140009037983 */ /* 0x000ea80000100800 */
[----:B------:R-:W3:Y:S01]  /*0c00*/  @P0 LDL R2, [R9+0x10] ;  /* 0x0000100009020983 */ /* 0x000ee20000100800 */
[----:B------:R-:W-:Y:S01]  /*0c10*/  LOP3.LUT R4, R4, 0x1f, RZ, 0xc0, !PT ;  /* 0x0000001f04047812 */ /* 0x000fe200078ec0ff */
[----:B------:R-:W-:Y:S01]  /*0c20*/  UMOV UR4, 0x54442d19 ;  /* 0x54442d1900047882 */ /* 0x000fe20000000000 */
[----:B------:R-:W-:-:S02]  /*0c30*/  UMOV UR5, 0x3bf921fb ;  /* 0x3bf921fb00057882 */ /* 0x000fc40000000000 */
[-C--:B--2---:R-:W-:Y:S02]  /*0c40*/  @P0 SHF.L.W.U32.HI R0, R3, R4.reuse, R0 ;  /* 0x0000000403000219 */ /* 0x084fe40000010e00 */
[----:B---3--:R-:W-:Y:S02]  /*0c50*/  @P0 SHF.L.W.U32.HI R3, R2, R4, R3 ;  /* 0x0000000402030219 */ /* 0x008fe40000010e03 */
[----:B------:R-:W-:Y:S02]  /*0c60*/  ISETP.GE.AND P0, PT, R5, RZ, PT ;  /* 0x000000ff0500720c */ /* 0x000fe40003f06270 */
[C---:B------:R-:W-:Y:S02]  /*0c70*/  SHF.L.W.U32.HI R2, R3.reuse, 0x2, R0 ;  /* 0x0000000203027819 */ /* 0x040fe40000010e00 */
[----:B------:R-:W-:Y:S02]  /*0c80*/  SHF.L.U32 R3, R3, 0x2, RZ ;  /* 0x0000000203037819 */ /* 0x000fe400000006ff */
[----:B------:R-:W-:-:S02]  /*0c90*/  SHF.R.S32.HI R4, RZ, 0x1f, R2 ;  /* 0x0000001fff047819 */ /* 0x000fc40000011402 */
[----:B------:R-:W-:Y:S02]  /*0ca0*/  LOP3.LUT R5, R2, R5, RZ, 0x3c, !PT ;  /* 0x0000000502057212 */ /* 0x000fe400078e3cff */
[C---:B------:R-:W-:Y:S02]  /*0cb0*/  LOP3.LUT R10, R4.reuse, R3, RZ, 0x3c, !PT ;  /* 0x00000003040a7212 */ /* 0x040fe400078e3cff */
[----:B------:R-:W-:Y:S02]  /*0cc0*/  LOP3.LUT R11, R4, R2, RZ, 0x3c, !PT ;  /* 0x00000002040b7212 */ /* 0x000fe400078e3cff */
[----:B------:R-:W-:Y:S02]  /*0cd0*/  SHF.R.U32.HI R3, RZ, 0x1e, R0 ;  /* 0x0000001eff037819 */ /* 0x000fe40000011600 */
[----:B------:R-:W-:Y:S02]  /*0ce0*/  ISETP.GE.AND P1, PT, R5, RZ, PT ;  /* 0x000000ff0500720c */ /* 0x000fe40003f26270 */
[----:B------:R-:W0:Y:S01]  /*0cf0*/  I2F.F64.S64 R10, R10 ;  /* 0x0000000a000a7312 */ /* 0x000e220000301c00 */
[----:B------:R-:W-:-:S05]  /*0d00*/  LEA.HI R0, R2, R3, RZ, 0x1 ;  /* 0x0000000302007211 */ /* 0x000fca00078f08ff */
[----:B------:R-:W-:-:S05]  /*0d10*/  IMAD.MOV R2, RZ, RZ, -R0 ;  /* 0x000000ffff027224 */ /* 0x000fca00078e0a00 */
[----:B------:R-:W-:Y:S01]  /*0d20*/  @!P0 MOV R0, R2 ;  /* 0x0000000200008202 */ /* 0x000fe20000000f00 */
[----:B0-----:R-:W-:-:S10]  /*0d30*/  DMUL R8, R10, UR4 ;  /* 0x000000040a087c28 */ /* 0x001fd40008000000 */
[----:B------:R-:W0:Y:S02]  /*0d40*/  F2F.F32.F64 R8, R8 ;  /* 0x0000000800087310 */ /* 0x000e240000301000 */
[----:B0-----:R-:W-:-:S07]  /*0d50*/  FSEL R2, -R8, R8, !P1 ;  /* 0x0000000808027208 */ /* 0x001fce0004800100 */
.L_x_6:
[----:B------:R-:W-:Y:S05]  /*0d60*/  BSYNC.RECONVERGENT B0 ;  /* 0x0000000000007941 */ /* 0x000fea0003800200 */
.L_x_5:
[----:B------:R-:W-:Y:S02]  /*0d70*/  HFMA2 R8, -RZ, RZ, 1.0078125, -8.98838043212890625e-05 ;  /* 0x3c0885e4ff087431 */ /* 0x000fe400000001ff */
[----:B------:R-:W-:Y:S02]  /*0d80*/  IMAD.MOV.U32 R10, RZ, RZ, 0x37cbac00 ;  /* 0x37cbac00ff0a7424 */ /* 0x000fe400078e00ff */
[----:B------:R-:W-:Y:S01]  /*0d90*/  FMUL R3, R2, R2 ;  /* 0x0000000202037220 */ /* 0x000fe20000400000 */
[C---:B------:R-:W-:Y:S01]  /*0da0*/  LOP3.LUT R5, R0.reuse, 0x1, RZ, 0xc0, !PT ;  /* 0x0000000100057812 */ /* 0x040fe200078ec0ff */
[----:B------:R-:W-:Y:S01]  /*0db0*/  VIADD R0, R0, 0x1 ;  /* 0x0000000100007836 */ /* 0x000fe20000000000 */
[----:B------:R-:W-:Y:S01]  /*0dc0*/  MOV R9, 0x3e2aaaa8 ;  /* 0x3e2aaaa800097802 */ /* 0x000fe20000000f00 */
[----:B------:R-:W-:Y:S01]  /*0dd0*/  FFMA R4, R3, R10, -0.0013887860113754868507 ;  /* 0xbab607ed03047423 */ /* 0x000fe2000000000a */
[----:B------:R-:W-:Y:S02]  /*0de0*/  ISETP.NE.U32.AND P0, PT, R5, 0x1, PT ;  /* 0x000000010500780c */ /* 0x000fe40003f05070 */
[----:B------:R-:W-:-:S02]  /*0df0*/  LOP3.LUT P1, RZ, R0, 0x2, RZ, 0xc0, !PT ;  /* 0x0000000200ff7812 */ /* 0x000fc4000782c0ff */
[----:B------:R-:W-:Y:S02]  /*0e00*/  FSEL R4, R4, -0.00019574658654164522886, P0 ;  /* 0xb94d415304047808 */ /* 0x000fe40000000000 */
[----:B------:R-:W-:Y:S02]  /*0e10*/  FSEL R8, R8, 0.041666727513074874878, !P0 ;  /* 0x3d2aaabb08087808 */ /* 0x000fe40004000000 */
[----:B------:R-:W-:Y:S02]  /*0e20*/  FSEL R0, R2, 1, !P0 ;  /* 0x3f80000002007808 */ /* 0x000fe40004000000 */
[----:B------:R-:W-:Y:S01]  /*0e30*/  FSEL R9, -R9, -0.4999999701976776123, !P0 ;  /* 0xbeffffff09097808 */ /* 0x000fe20004000100 */
[C---:B------:R-:W-:Y:S02]  /*0e40*/  FFMA R4, R3.reuse, R4, R8 ;  /* 0x0000000403047223 */ /* 0x040fe40000000008 */
[C---:B------:R-:W-:Y:S02]  /*0e50*/  FFMA R5, R3.reuse, R0, RZ ;  /* 0x0000000003057223 */ /* 0x040fe400000000ff */
[----:B------:R-:W-:-:S04]  /*0e60*/  FFMA R4, R3, R4, R9 ;  /* 0x0000000403047223 */ /* 0x000fc80000000009 */
[----:B------:R-:W-:-:S04]  /*0e70*/  FFMA R5, R5, R4, R0 ;  /* 0x0000000405057223 */ /* 0x000fc80000000000 */
[----:B------:R-:W-:-:S05]  /*0e80*/  @P1 FADD R5, RZ, -R5 ;  /* 0x80000005ff051221 */ /* 0x000fca0000000000 */
[----:B------:R0:W-:Y:S04]  /*0e90*/  STG.E desc[UR6][R6.64], R5 ;  /* 0x0000000506007986 */ /* 0x0001e8000c101906 */
[----:B------:R-:W2:Y:S01]  /*0ea0*/  LDG.E R13, desc[UR6][R12.64] ;  /* 0x000000060c0d7981 */ /* 0x000ea2000c1e1900 */
[----:B------:R-:W-:Y:S01]  /*0eb0*/  BSSY.RECONVERGENT B0, `(.L_x_8) ;  /* 0x0000040000007945 */ /* 0x000fe20003800200 */
[C---:B--2---:R-:W-:Y:S01]  /*0ec0*/  FMUL R0, R13.reuse, 0.63661974668502807617 ;  /* 0x3f22f9830d007820 */ /* 0x044fe20000400000 */
[----:B------:R-:W-:-:S05]  /*0ed0*/  FSETP.GE.AND P0, PT, |R13|, 105615, PT ;  /* 0x47ce47800d00780b */ /* 0x000fca0003f06200 */
[----:B------:R-:W1:Y:S02]  /*0ee0*/  F2I.NTZ R0, R0 ;  /* 0x0000000000007305 */ /* 0x000e640000203100 */
[----:B-1----:R-:W-:-:S05]  /*0ef0*/  I2FP.F32.S32 R2, R0 ;  /* 0x0000000000027245 */ /* 0x002fca0000201400 */
[----:B------:R-:W-:-:S04]  /*0f00*/  FFMA R3, R2, -1.5707962512969970703, R13 ;  /* 0xbfc90fda02037823 */ /* 0x000fc8000000000d */
[----:B------:R-:W-:-:S04]  /*0f10*/  FFMA R3, R2, -7.5497894158615963534e-08, R3 ;  /* 0xb3a2216802037823 */ /* 0x000fc80000000003 */
[----:B------:R-:W-:Y:S01]  /*0f20*/  FFMA R2, R2, -5.3903029534742383927e-15, R3 ;  /* 0xa7c234c502027823 */ /* 0x000fe20000000003 */
[----:B0-----:R-:W-:Y:S06]  /*0f30*/  @!P0 BRA `(.L_x_9) ;  /* 0x0000000000dc8947 */ /* 0x001fec0003800000 */
[----:B------:R-:W-:-:S13]  /*0f40*/  FSETP.NEU.AND P0, PT, |R13|, +INF , PT ;  /* 0x7f8000000d00780b */ /* 0x000fda0003f0d200 */
[----:B------:R-:W-:Y:S01]  /*0f50*/  @!P0 FMUL R2, RZ, R13 ;  /* 0x0000000dff028220 */ /* 0x000fe20000400000 */
[----:B------:R-:W-:Y:S01]  /*0f60*/  @!P0 IMAD.MOV.U32 R0, RZ, RZ, RZ ;  /* 0x000000ffff008224 */ /* 0x000fe200078e00ff */
[----:B------:R-:W-:Y:S06]  /*0f70*/  @!P0 BRA `(.L_x_9) ;  /* 0x0000000000cc8947 */ /* 0x000fec0003800000 */
[----:B------:R-:W-:Y:S01]  /*0f80*/  SHF.L.U32 R2, R13, 0x8, RZ ;  /* 0x000000080d027819 */ /* 0x000fe200000006ff */
[----:B------:R-:W-:Y:S01]  /*0f90*/  IMAD.MOV.U32 R4, RZ, RZ, RZ ;  /* 0x000000ffff047224 */ /* 0x000fe200078e00ff */
[----:B------:R-:W-:Y:S01]  /*0fa0*/  MOV R0, R1 ;  /* 0x0000000100007202 */ /* 0x000fe20000000f00 */
[----:B------:R-:W0:Y:S01]  /*0fb0*/  LDCU.64 UR8, c[0x4][URZ] ;  /* 0x01000000ff0877ac */ /* 0x000e220008000a00 */
[----:B------:R-:W-:Y:S01]  /*0fc0*/  LOP3.LUT R5, R2, 0x80000000, RZ, 0xfc, !PT ;  /* 0x8000000002057812 */ /* 0x000fe200078efcff */
[----:B------:R-:W-:Y:S01]  /*0fd0*/  UMOV UR5, URZ ;  /* 0x000000ff00057c82 */ /* 0x000fe20008000000 */
[----:B------:R-:W-:-:S05]  /*0fe0*/  UMOV UR4, URZ ;  /* 0x000000ff00047c82 */ /* 0x000fca0008000000 */
.L_x_10:
[----:B0-----:R-:W-:Y:S01]  /*0ff0*/  IMAD.U32 R8, RZ, RZ, UR8 ;  /* 0x00000008ff087e24 */ /* 0x001fe2000f8e00ff */
[----:B------:R-:W-:-:S05]  /*1000*/  MOV R9, UR9 ;  /* 0x0000000900097c02 */ /* 0x000fca0008000f00 */
        /* <DEDUP_REMOVED lines=9> */
[----:B0-----:R-:W-:Y:S01]  /*10a0*/  VIADD R0, R0, 0x4 ;  /* 0x0000000400007836 */ /* 0x001fe20000000000 */
[----:B------:R-:W-:Y:S06]  /*10b0*/  BRA.U UP0, `(.L_x_10) ;  /* 0xfffffffd00cc7547 */ /* 0x000fec000b83ffff */
[----:B------:R-:W-:Y:S01]  /*10c0*/  SHF.R.U32.HI R8, RZ, 0x17, R13 ;  /* 0x00000017ff087819 */ /* 0x000fe2000001160d */
[----:B------:R0:W-:Y:S03]  /*10d0*/  STL [R1+0x18], R4 ;  /* 0x0000180401007387 */ /* 0x0001e60000100800 */
[C---:B------:R-:W-:Y:S02]  /*10e0*/  LOP3.LUT R0, R8.reuse, 0xe0, RZ, 0xc0, !PT ;  /* 0x000000e008007812 */ /* 0x040fe400078ec0ff */
[----:B------:R-:W-:Y:S02]  /*10f0*/  LOP3.LUT P0, RZ, R8, 0x1f, RZ, 0xc0, !PT ;  /* 0x0000001f08ff7812 */ /* 0x000fe4000780c0ff */
[----:B------:R-:W-:-:S04]  /*1100*/  IADD3 R0, PT, PT, R0, -0x80, RZ ;  /* 0xffffff8000007810 */ /* 0x000fc80007ffe0ff */
        /* <DEDUP_REMOVED lines=11> */
[C-C-:B------:R-:W-:Y:S01]  /*11c0*/  SHF.L.W.U32.HI R0, R2.reuse, 0x2, R3.reuse ;  /* 0x0000000202007819 */ /* 0x140fe20000010e03 */
[----:B------:R-:W-:Y:S01]  /*11d0*/  IMAD.SHL.U32 R2, R2, 0x4, RZ ;  /* 0x0000000402027824 */ /* 0x000fe200078e00ff */
[----:B------:R-:W-:Y:S02]  /*11e0*/  SHF.R.U32.HI R3, RZ, 0x1e, R3 ;  /* 0x0000001eff037819 */ /* 0x000fe40000011603 */
[----:B------:R-:W-:-:S02]  /*11f0*/  SHF.R.S32.HI R5, RZ, 0x1f, R0 ;  /* 0x0000001fff057819 */ /* 0x000fc40000011400 */
[C---:B------:R-:W-:Y:S02]  /*1200*/  LOP3.LUT R13, R0.reuse, R13, RZ, 0x3c, !PT ;  /* 0x0000000d000d7212 */ /* 0x040fe400078e3cff */
[C---:B------:R-:W-:Y:S02]  /*1210*/  LOP3.LUT R8, R5.reuse, R2, RZ, 0x3c, !PT ;  /* 0x0000000205087212 */ /* 0x040fe400078e3cff */
[----:B------:R-:W-:Y:S02]  /*1220*/  LOP3.LUT R9, R5, R0, RZ, 0x3c, !PT ;  /* 0x0000000005097212 */ /* 0x000fe400078e3cff */
[----:B------:R-:W-:Y:S02]  /*1230*/  LEA.HI R0, R0, R3, RZ, 0x1 ;  /* 0x0000000300007211 */ /* 0x000fe400078f08ff */
[----:B------:R-:W-:Y:S02]  /*1240*/  ISETP.GE.AND P1, PT, R13, RZ, PT ;  /* 0x000000ff0d00720c */ /* 0x000fe40003f26270 */
[----:B------:R-:W0:Y:S01]  /*1250*/  I2F.F64.S64 R8, R8 ;  /* 0x0000000800087312 */ /* 0x000e220000301c00 */
[----:B------:R-:W-:-:S05]  /*1260*/  IADD3 R2, PT, PT, -R0, RZ, RZ ;  /* 0x000000ff00027210 */ /* 0x000fca0007ffe1ff */
[----:B------:R-:W-:Y:S01]  /*1270*/  @!P0 IMAD.MOV.U32 R0, RZ, RZ, R2 ;  /* 0x000000ffff008224 */ /* 0x000fe200078e0002 */
[----:B0-----:R-:W-:-:S10]  /*1280*/  DMUL R4, R8, UR4 ;  /* 0x0000000408047c28 */ /* 0x001fd40008000000 */
[----:B------:R-:W0:Y:S02]  /*1290*/  F2F.F32.F64 R4, R4 ;  /* 0x0000000400047310 */ /* 0x000e240000301000 */
[----:B0-----:R-:W-:-:S07]  /*12a0*/  FSEL R2, -R4, R4, !P1 ;  /* 0x0000000404027208 */ /* 0x001fce0004800100 */
.L_x_9:
[----:B------:R-:W-:Y:S05]  /*12b0*/  BSYNC.RECONVERGENT B0 ;  /* 0x0000000000007941 */ /* 0x000fea0003800200 */
.L_x_8:
[----:B------:R-:W-:Y:S01]  /*12c0*/  FMUL R3, R2, R2 ;  /* 0x0000000202037220 */ /* 0x000fe20000400000 */
[C---:B------:R-:W-:Y:S01]  /*12d0*/  LOP3.LUT R4, R0.reuse, 0x1, RZ, 0xc0, !PT ;  /* 0x0000000100047812 */ /* 0x040fe200078ec0ff */
[----:B------:R-:W-:Y:S01]  /*12e0*/  IMAD.MOV.U32 R9, RZ, RZ, 0x3effffff ;  /* 0x3effffffff097424 */ /* 0x000fe200078e00ff */
[----:B------:R-:W-:Y:S01]  /*12f0*/  LOP3.LUT P1, RZ, R0, 0x2, RZ, 0xc0, !PT ;  /* 0x0000000200ff7812 */ /* 0x000fe2000782c0ff */
[----:B------:R-:W-:Y:S01]  /*1300*/  FFMA R10, R3, R10, -0.0013887860113754868507 ;  /* 0xbab607ed030a7423 */ /* 0x000fe2000000000a */
[----:B------:R-:W-:Y:S02]  /*1310*/  ISETP.NE.U32.AND P0, PT, R4, 0x1, PT ;  /* 0x000000010400780c */ /* 0x000fe40003f05070 */
[----:B------:R-:W-:Y:S02]  /*1320*/  MOV R4, 0x3d2aaabb ;  /* 0x3d2aaabb00047802 */ /* 0x000fe40000000f00 */
[----:B------:R-:W-:Y:S02]  /*1330*/  FSEL R10, R10, -0.00019574658654164522886, !P0 ;  /* 0xb94d41530a0a7808 */ /* 0x000fe40004000000 */
[----:B------:R-:W-:-:S02]  /*1340*/  FSEL R4, R4, 0.0083327032625675201416, !P0 ;  /* 0x3c0885e404047808 */ /* 0x000fc40004000000 */
[----:B------:R-:W-:Y:S02]  /*1350*/  FSEL R0, R2, 1, P0 ;  /* 0x3f80000002007808 */ /* 0x000fe40000000000 */
[----:B------:R-:W-:Y:S01]  /*1360*/  FSEL R9, -R9, -0.16666662693023681641, !P0 ;  /* 0xbe2aaaa809097808 */ /* 0x000fe20004000100 */
[C---:B------:R-:W-:Y:S02]  /*1370*/  FFMA R4, R3.reuse, R10, R4 ;  /* 0x0000000a03047223 */ /* 0x040fe40000000004 */
[C---:B------:R-:W-:Y:S02]  /*1380*/  FFMA R5, R3.reuse, R0, RZ ;  /* 0x0000000003057223 */ /* 0x040fe400000000ff */
[----:B------:R-:W-:-:S04]  /*1390*/  FFMA R4, R3, R4, R9 ;  /* 0x0000000403047223 */ /* 0x000fc80000000009 */
[----:B------:R-:W-:-:S04]  /*13a0*/  FFMA R5, R5, R4, R0 ;  /* 0x0000000405057223 */ /* 0x000fc80000000000 */
[----:B------:R-:W-:-:S05]  /*13b0*/  @P1 FADD R5, RZ, -R5 ;  /* 0x80000005ff051221 */ /* 0x000fca0000000000 */
[----:B------:R-:W-:Y:S01]  /*13c0*/  STG.E desc[UR6][R6.64], R5 ;  /* 0x0000000506007986 */ /* 0x000fe2000c101906 */
[----:B------:R-:W-:Y:S05]  /*13d0*/  EXIT ;  /* 0x000000000000794d */ /* 0x000fea0003800000 */
        .weak           $__internal_0_$__cuda_sm20_sqrt_rn_f32_slowpath
        .type           $__internal_0_$__cuda_sm20_sqrt_rn_f32_slowpath,@function
        .size           $__internal_0_$__cuda_sm20_sqrt_rn_f32_slowpath,(.L_x_13 - $__internal_0_$__cuda_sm20_sqrt_rn_f32_slowpath)
$__internal_0_$__cuda_sm20_sqrt_rn_f32_slowpath:
[----:B------:R-:W-:-:S13]  /*13e0*/  LOP3.LUT P0, RZ, R0, 0x7fffffff, RZ, 0xc0, !PT ;  /* 0x7fffffff00ff7812 */ /* 0x000fda000780c0ff */
[----:B------:R-:W-:Y:S01]  /*13f0*/  @!P0 MOV R2, R0 ;  /* 0x0000000000028202 */ /* 0x000fe20000000f00 */
[----:B------:R-:W-:Y:S06]  /*1400*/  @!P0 BRA `(.L_x_11) ;  /* 0x0000000000408947 */ /* 0x000fec0003800000 */
[----:B------:R-:W-:-:S13]  /*1410*/  FSETP.GEU.FTZ.AND P0, PT, R0, RZ, PT ;  /* 0x000000ff0000720b */ /* 0x000fda0003f1e000 */
[----:B------:R-:W-:Y:S01]  /*1420*/  @!P0 IMAD.MOV.U32 R2, RZ, RZ, 0x7fffffff ;  /* 0x7fffffffff028424 */ /* 0x000fe200078e00ff */
[----:B------:R-:W-:Y:S06]  /*1430*/  @!P0 BRA `(.L_x_11) ;  /* 0x0000000000348947 */ /* 0x000fec0003800000 */
[----:B------:R-:W-:-:S13]  /*1440*/  FSETP.GTU.FTZ.AND P0, PT, |R0|, +INF , PT ;  /* 0x7f8000000000780b */ /* 0x000fda0003f1c200 */
[----:B------:R-:W-:Y:S01]  /*1450*/  @P0 FADD.FTZ R2, R0, 1 ;  /* 0x3f80000000020421 */ /* 0x000fe20000010000 */
[----:B------:R-:W-:Y:S06]  /*1460*/  @P0 BRA `(.L_x_11) ;  /* 0x0000000000280947 */ /* 0x000fec0003800000 */
[----:B------:R-:W-:-:S13]  /*1470*/  FSETP.NEU.FTZ.AND P0, PT, |R0|, +INF , PT ;  /* 0x7f8000000000780b */ /* 0x000fda0003f1d200 */
[----:B------:R-:W-:-:S04]  /*1480*/  @P0 FFMA R3, R0, 1.84467440737095516160e+19, RZ ;  /* 0x5f80000000030823 */ /* 0x000fc800000000ff */
[----:B------:R-:W0:Y:S02]  /*1490*/  @P0 MUFU.RSQ R2, R3 ;  /* 0x0000000300020308 */ /* 0x000e240000001400 */
[----:B0-----:R-:W-:Y:S01]  /*14a0*/  @P0 FMUL.FTZ R4, R3, R2 ;  /* 0x0000000203040220 */ /* 0x001fe20000410000 */
[----:B------:R-:W-:Y:S01]  /*14b0*/  @P0 FMUL.FTZ R8, R2, 0.5 ;  /* 0x3f00000002080820 */ /* 0x000fe20000410000 */
[----:B------:R-:W-:Y:S02]  /*14c0*/  @!P0 MOV R2, R0 ;  /* 0x0000000000028202 */ /* 0x000fe40000000f00 */
[----:B------:R-:W-:-:S04]  /*14d0*/  @P0 FADD.FTZ R5, -R4, -RZ ;  /* 0x800000ff04050221 */ /* 0x000fc80000010100 */
[----:B------:R-:W-:-:S04]  /*14e0*/  @P0 FFMA R5, R4, R5, R3 ;  /* 0x0000000504050223 */ /* 0x000fc80000000003 */
[----:B------:R-:W-:-:S04]  /*14f0*/  @P0 FFMA R5, R5, R8, R4 ;  /* 0x0000000805050223 */ /* 0x000fc80000000004 */
[----:B------:R-:W-:-:S07]  /*1500*/  @P0 FMUL.FTZ R2, R5, 2.3283064365386962891e-10 ;  /* 0x2f80000005020820 */ /* 0x000fce0000410000 */
.L_x_11:
[----:B------:R-:W-:Y:S02]  /*1510*/  HFMA2 R3, -RZ, RZ, 0, 0 ;  /* 0x00000000ff037431 */ /* 0x000fe400000001ff */
[----:B------:R-:W-:Y:S01]  /*1520*/  IMAD.MOV.U32 R5, RZ, RZ, R2 ;  /* 0x000000ffff057224 */ /* 0x000fe200078e0002 */
[----:B------:R-:W-:-:S04]  /*1530*/  MOV R2, R9 ;  /* 0x0000000900027202 */ /* 0x000fc80000000f00 */
[----:B------:R-:W-:Y:S05]  /*1540*/  RET.REL.NODEC R2 `(_Z6workeriPfS_) ;  /* 0xffffffe802ac7950 */ /* 0x000fea0003c3ffff */
.L_x_12:
[----:B------:R-:W-:-:S00]  /*1550*/  BRA `(.L_x_12) ;  /* 0xfffffffc00fc7947 */ /* 0x000fc0000383ffff */
[----:B------:R-:W-:-:S00]  /*1560*/  NOP ;  /* 0x0000000000007918 */ /* 0x000fc00000000000 */
        /* <DEDUP_REMOVED lines=9> */
.L_x_13:


//--------------------- .nv.global.init           --------------------------
	.section	.nv.global.init,"aw",@progbits
	.align	4
.nv.global.init:
	.type		__cudart_i2opi_f,@object
	.size		__cudart_i2opi_f,(.L_0 - __cudart_i2opi_f)
__cudart_i2opi_f:
        /*0000*/ 	.byte	0x41, 0x90, 0x43, 0x3c, 0x99, 0x95, 0x62, 0xdb, 0xc0, 0xdd, 0x34, 0xf5, 0xd1, 0x57, 0x27, 0xfc
        /*0010*/ 	.byte	0x29, 0x15, 0x44, 0x4e, 0x6e, 0x83, 0xf9, 0xa2
.L_0:


//--------------------- .nv.shared.reserved.0     --------------------------
	.section	.nv.shared.reserved.0,"aw",@nobits
	.weak		__nv_reservedSMEM_offset_0_alias
	.size		__nv_reservedSMEM_offset_0_alias, 0, 64
	.other		__nv_reservedSMEM_offset_0_alias,@"STO_CUDA_RESERVED_SHARED STV_DEFAULT"
__nv_reservedSMEM_offset_0_alias:
	.zero		0
	.zero		64


//--------------------- .nv.constant0._Z6workeriPfS_ --------------------------
	.section	.nv.constant0._Z6workeriPfS_,"a",@progbits
	.sectionflags	@""
	.align	4
.nv.constant0._Z6workeriPfS_:
	.zero		920


//--------------------- SYMBOLS --------------------------

	.type		.nv.reservedSmem.offset0,@object
	.size		.nv.reservedSmem.offset0,0x4
